//
// Generated by NVIDIA NVVM Compiler
//
// Compiler Build ID: CL-36424714
// Cuda compilation tools, release 13.0, V13.0.88
// Based on NVVM 20.0.0
//

.version 9.0
.target sm_100
.address_size 64

	// .globl	_Z15gpu_monte_carloPfS_S_i

.visible .entry _Z15gpu_monte_carloPfS_S_i(
	.param .u64 .ptr .align 1 _Z15gpu_monte_carloPfS_S_i_param_0,
	.param .u64 .ptr .align 1 _Z15gpu_monte_carloPfS_S_i_param_1,
	.param .u64 .ptr .align 1 _Z15gpu_monte_carloPfS_S_i_param_2,
	.param .u32 _Z15gpu_monte_carloPfS_S_i_param_3
)
{
	.reg .pred 	%p<25>;
	.reg .b32 	%r<92>;
	.reg .b32 	%f<62>;
	.reg .b64 	%rd<54>;
	.reg .b64 	%fd<8>;

	ld.param.u64 	%rd3, [_Z15gpu_monte_carloPfS_S_i_param_0];
	ld.param.u64 	%rd4, [_Z15gpu_monte_carloPfS_S_i_param_1];
	ld.param.u64 	%rd5, [_Z15gpu_monte_carloPfS_S_i_param_2];
	ld.param.u32 	%r29, [_Z15gpu_monte_carloPfS_S_i_param_3];
	cvta.to.global.u64 	%rd1, %rd5;
	cvta.to.global.u64 	%rd2, %rd4;
	mov.u32 	%r30, %tid.x;
	mov.u32 	%r31, %ntid.x;
	mov.u32 	%r32, %ctaid.x;
	mad.lo.s32 	%r1, %r31, %r32, %r30;
	setp.lt.s32 	%p1, %r29, 1;
	mov.f64 	%fd7, 0d0000000000000000;
	@%p1 bra 	$L__BB0_13;
	mul.lo.s32 	%r2, %r29, %r1;
	and.b32  	%r3, %r29, 7;
	setp.lt.u32 	%p2, %r29, 8;
	mov.b32 	%r86, 0;
	mov.u32 	%r91, %r86;
	@%p2 bra 	$L__BB0_4;
	and.b32  	%r86, %r29, 2147483640;
	neg.s32 	%r80, %r86;
	add.s32 	%r79, %r2, 3;
	mov.b32 	%r91, 0;
$L__BB0_3:
	.pragma "nounroll";
	add.s32 	%r36, %r79, -3;
	mul.wide.u32 	%rd6, %r36, 4;
	add.s64 	%rd7, %rd2, %rd6;
	ld.global.f32 	%f1, [%rd7];
	add.s64 	%rd8, %rd1, %rd6;
	ld.global.f32 	%f2, [%rd8];
	mul.f32 	%f3, %f2, %f2;
	fma.rn.f32 	%f4, %f1, %f1, %f3;
	setp.le.f32 	%p3, %f4, 0f3F800000;
	selp.u32 	%r37, 1, 0, %p3;
	add.s32 	%r38, %r91, %r37;
	add.s32 	%r39, %r79, -2;
	mul.wide.u32 	%rd9, %r39, 4;
	add.s64 	%rd10, %rd2, %rd9;
	ld.global.f32 	%f5, [%rd10];
	add.s64 	%rd11, %rd1, %rd9;
	ld.global.f32 	%f6, [%rd11];
	mul.f32 	%f7, %f6, %f6;
	fma.rn.f32 	%f8, %f5, %f5, %f7;
	setp.le.f32 	%p4, %f8, 0f3F800000;
	selp.u32 	%r40, 1, 0, %p4;
	add.s32 	%r41, %r38, %r40;
	add.s32 	%r42, %r79, -1;
	mul.wide.u32 	%rd12, %r42, 4;
	add.s64 	%rd13, %rd2, %rd12;
	ld.global.f32 	%f9, [%rd13];
	add.s64 	%rd14, %rd1, %rd12;
	ld.global.f32 	%f10, [%rd14];
	mul.f32 	%f11, %f10, %f10;
	fma.rn.f32 	%f12, %f9, %f9, %f11;
	setp.le.f32 	%p5, %f12, 0f3F800000;
	selp.u32 	%r43, 1, 0, %p5;
	add.s32 	%r44, %r41, %r43;
	add.s32 	%r45, %r79, 4;
	mul.wide.u32 	%rd15, %r79, 4;
	add.s64 	%rd16, %rd2, %rd15;
	ld.global.f32 	%f13, [%rd16];
	add.s64 	%rd17, %rd1, %rd15;
	ld.global.f32 	%f14, [%rd17];
	mul.f32 	%f15, %f14, %f14;
	fma.rn.f32 	%f16, %f13, %f13, %f15;
	setp.le.f32 	%p6, %f16, 0f3F800000;
	selp.u32 	%r46, 1, 0, %p6;
	add.s32 	%r47, %r44, %r46;
	add.s32 	%r48, %r79, 1;
	mul.wide.u32 	%rd18, %r48, 4;
	add.s64 	%rd19, %rd2, %rd18;
	ld.global.f32 	%f17, [%rd19];
	add.s64 	%rd20, %rd1, %rd18;
	ld.global.f32 	%f18, [%rd20];
	mul.f32 	%f19, %f18, %f18;
	fma.rn.f32 	%f20, %f17, %f17, %f19;
	setp.le.f32 	%p7, %f20, 0f3F800000;
	selp.u32 	%r49, 1, 0, %p7;
	add.s32 	%r50, %r47, %r49;
	add.s32 	%r51, %r79, 2;
	mul.wide.u32 	%rd21, %r51, 4;
	add.s64 	%rd22, %rd2, %rd21;
	ld.global.f32 	%f21, [%rd22];
	add.s64 	%rd23, %rd1, %rd21;
	ld.global.f32 	%f22, [%rd23];
	mul.f32 	%f23, %f22, %f22;
	fma.rn.f32 	%f24, %f21, %f21, %f23;
	setp.le.f32 	%p8, %f24, 0f3F800000;
	selp.u32 	%r52, 1, 0, %p8;
	add.s32 	%r53, %r50, %r52;
	add.s32 	%r54, %r79, 3;
	mul.wide.u32 	%rd24, %r54, 4;
	add.s64 	%rd25, %rd2, %rd24;
	ld.global.f32 	%f25, [%rd25];
	add.s64 	%rd26, %rd1, %rd24;
	ld.global.f32 	%f26, [%rd26];
	mul.f32 	%f27, %f26, %f26;
	fma.rn.f32 	%f28, %f25, %f25, %f27;
	setp.le.f32 	%p9, %f28, 0f3F800000;
	selp.u32 	%r55, 1, 0, %p9;
	add.s32 	%r56, %r53, %r55;
	mul.wide.u32 	%rd27, %r45, 4;
	add.s64 	%rd28, %rd2, %rd27;
	ld.global.f32 	%f29, [%rd28];
	add.s64 	%rd29, %rd1, %rd27;
	ld.global.f32 	%f30, [%rd29];
	mul.f32 	%f31, %f30, %f30;
	fma.rn.f32 	%f32, %f29, %f29, %f31;
	setp.le.f32 	%p10, %f32, 0f3F800000;
	selp.u32 	%r57, 1, 0, %p10;
	add.s32 	%r91, %r56, %r57;
	add.s32 	%r80, %r80, 8;
	add.s32 	%r79, %r79, 8;
	setp.ne.s32 	%p11, %r80, 0;
	@%p11 bra 	$L__BB0_3;
$L__BB0_4:
	setp.eq.s32 	%p12, %r3, 0;
	@%p12 bra 	$L__BB0_12;
	and.b32  	%r16, %r29, 3;
	setp.lt.u32 	%p13, %r3, 4;
	@%p13 bra 	$L__BB0_7;
	add.s32 	%r59, %r86, %r2;
	mul.wide.u32 	%rd30, %r59, 4;
	add.s64 	%rd31, %rd2, %rd30;
	ld.global.f32 	%f33, [%rd31];
	add.s64 	%rd32, %rd1, %rd30;
	ld.global.f32 	%f34, [%rd32];
	mul.f32 	%f35, %f34, %f34;
	fma.rn.f32 	%f36, %f33, %f33, %f35;
	setp.le.f32 	%p14, %f36, 0f3F800000;
	selp.u32 	%r60, 1, 0, %p14;
	add.s32 	%r61, %r91, %r60;
	add.s32 	%r62, %r59, 1;
	mul.wide.u32 	%rd33, %r62, 4;
	add.s64 	%rd34, %rd2, %rd33;
	ld.global.f32 	%f37, [%rd34];
	add.s64 	%rd35, %rd1, %rd33;
	ld.global.f32 	%f38, [%rd35];
	mul.f32 	%f39, %f38, %f38;
	fma.rn.f32 	%f40, %f37, %f37, %f39;
	setp.le.f32 	%p15, %f40, 0f3F800000;
	selp.u32 	%r63, 1, 0, %p15;
	add.s32 	%r64, %r61, %r63;
	add.s32 	%r65, %r59, 2;
	mul.wide.u32 	%rd36, %r65, 4;
	add.s64 	%rd37, %rd2, %rd36;
	ld.global.f32 	%f41, [%rd37];
	add.s64 	%rd38, %rd1, %rd36;
	ld.global.f32 	%f42, [%rd38];
	mul.f32 	%f43, %f42, %f42;
	fma.rn.f32 	%f44, %f41, %f41, %f43;
	setp.le.f32 	%p16, %f44, 0f3F800000;
	selp.u32 	%r66, 1, 0, %p16;
	add.s32 	%r67, %r64, %r66;
	add.s32 	%r68, %r59, 3;
	mul.wide.u32 	%rd39, %r68, 4;
	add.s64 	%rd40, %rd2, %rd39;
	ld.global.f32 	%f45, [%rd40];
	add.s64 	%rd41, %rd1, %rd39;
	ld.global.f32 	%f46, [%rd41];
	mul.f32 	%f47, %f46, %f46;
	fma.rn.f32 	%f48, %f45, %f45, %f47;
	setp.le.f32 	%p17, %f48, 0f3F800000;
	selp.u32 	%r69, 1, 0, %p17;
	add.s32 	%r91, %r67, %r69;
	add.s32 	%r86, %r86, 4;
$L__BB0_7:
	setp.eq.s32 	%p18, %r16, 0;
	@%p18 bra 	$L__BB0_12;
	setp.eq.s32 	%p19, %r16, 1;
	@%p19 bra 	$L__BB0_10;
	add.s32 	%r71, %r86, %r2;
	mul.wide.u32 	%rd42, %r71, 4;
	add.s64 	%rd43, %rd2, %rd42;
	ld.global.f32 	%f49, [%rd43];
	add.s64 	%rd44, %rd1, %rd42;
	ld.global.f32 	%f50, [%rd44];
	mul.f32 	%f51, %f50, %f50;
	fma.rn.f32 	%f52, %f49, %f49, %f51;
	setp.le.f32 	%p20, %f52, 0f3F800000;
	selp.u32 	%r72, 1, 0, %p20;
	add.s32 	%r73, %r91, %r72;
	add.s32 	%r74, %r71, 1;
	mul.wide.u32 	%rd45, %r74, 4;
	add.s64 	%rd46, %rd2, %rd45;
	ld.global.f32 	%f53, [%rd46];
	add.s64 	%rd47, %rd1, %rd45;
	ld.global.f32 	%f54, [%rd47];
	mul.f32 	%f55, %f54, %f54;
	fma.rn.f32 	%f56, %f53, %f53, %f55;
	setp.le.f32 	%p21, %f56, 0f3F800000;
	selp.u32 	%r75, 1, 0, %p21;
	add.s32 	%r91, %r73, %r75;
	add.s32 	%r86, %r86, 2;
$L__BB0_10:
	and.b32  	%r76, %r29, 1;
	setp.eq.b32 	%p22, %r76, 1;
	not.pred 	%p23, %p22;
	@%p23 bra 	$L__BB0_12;
	add.s32 	%r77, %r86, %r2;
	mul.wide.u32 	%rd48, %r77, 4;
	add.s64 	%rd49, %rd2, %rd48;
	ld.global.f32 	%f57, [%rd49];
	add.s64 	%rd50, %rd1, %rd48;
	ld.global.f32 	%f58, [%rd50];
	mul.f32 	%f59, %f58, %f58;
	fma.rn.f32 	%f60, %f57, %f57, %f59;
	setp.le.f32 	%p24, %f60, 0f3F800000;
	selp.u32 	%r78, 1, 0, %p24;
	add.s32 	%r91, %r91, %r78;
$L__BB0_12:
	cvt.rn.f64.u32 	%fd4, %r91;
	mul.f64 	%fd7, %fd4, 0d4010000000000000;
$L__BB0_13:
	cvta.to.global.u64 	%rd51, %rd3;
	cvt.rn.f64.s32 	%fd5, %r29;
	div.rn.f64 	%fd6, %fd7, %fd5;
	cvt.rn.f32.f64 	%f61, %fd6;
	mul.wide.u32 	%rd52, %r1, 4;
	add.s64 	%rd53, %rd51, %rd52;
	st.global.f32 	[%rd53], %f61;
	ret;

}


// ===== COMPILED SASS (sm_100) =====

	.target	sm_100

	.elftype	@"ET_EXEC"


//--------------------- .note.nv.tkinfo           --------------------------
	.section	.note.nv.tkinfo,"",@"SHT_NOTE"
	.sectionflags	@"SHF_NOTE_NV_TKINFO"
	.tkinfo
        /*0018*/ 	.word	0x00000002
        /*0030*/ 	.string	""
        /*0030*/ 	.string	"ptxas"
        /*0030*/ 	.string	"Cuda compilation tools, release 13.0, V13.0.88"
        /*0030*/ 	.string	"Build cuda_13.0.r13.0/compiler.36424714_0"
        /*0030*/ 	.string	"-arch sm_100 -m 64 "



//--------------------- .note.nv.cuinfo           --------------------------
	.section	.note.nv.cuinfo,"",@"SHT_NOTE"
	.sectionflags	@"SHF_NOTE_NV_CUINFO"
        /*0018*/ 	.short	0x0002
        /*001a*/ 	.short	0x0064
        /*001c*/ 	.short	0x0082
	.zero		2


//--------------------- .nv.info                  --------------------------
	.section	.nv.info,"",@"SHT_CUDA_INFO"
	.align	4


	//----- nvinfo : EIATTR_REGCOUNT
	.align		4
        /*0000*/ 	.byte	0x04, 0x2f
        /*0002*/ 	.short	(.L_1 - .L_0)
	.align		4
.L_0:
        /*0004*/ 	.word	index@(_Z15gpu_monte_carloPfS_S_i)
        /*0008*/ 	.word	0x00000020


	//----- nvinfo : EIATTR_FRAME_SIZE
	.align		4
.L_1:
        /*000c*/ 	.byte	0x04, 0x11
        /*000e*/ 	.short	(.L_3 - .L_2)
	.align		4
.L_2:
        /*0010*/ 	.word	index@($__internal_0_$__cuda_sm20_div_rn_f64_full)
        /*0014*/ 	.word	0x00000000


	//----- nvinfo : EIATTR_FRAME_SIZE
	.align		4
.L_3:
        /*0018*/ 	.byte	0x04, 0x11
        /*001a*/ 	.short	(.L_5 - .L_4)
	.align		4
.L_4:
        /*001c*/ 	.word	index@(_Z15gpu_monte_carloPfS_S_i)
        /*0020*/ 	.word	0x00000000


	//----- nvinfo : EIATTR_MIN_STACK_SIZE
	.align		4
.L_5:
        /*0024*/ 	.byte	0x04, 0x12
        /*0026*/ 	.short	(.L_7 - .L_6)
	.align		4
.L_6:
        /*0028*/ 	.word	index@(_Z15gpu_monte_carloPfS_S_i)
        /*002c*/ 	.word	0x00000000
.L_7:


//--------------------- .nv.compat                --------------------------
	.section	.nv.compat,"",@"SHT_CUDA_COMPAT_INFO"
	.align	4
        /*0000*/ 	.byte	0x02, 0x09, 0x00, 0x00, 0x02, 0x02, 0x01, 0x00, 0x02, 0x05, 0x05, 0x00, 0x03, 0x07, 0x01, 0x01
        /*0010*/ 	.byte	0x02, 0x03, 0x00, 0x00, 0x02, 0x06, 0x01, 0x00, 0x04, 0x0b, 0x08, 0x00, 0x01, 0x00, 0x00, 0x00
        /*0020*/ 	.byte	0x00, 0x00, 0x00, 0x00


//--------------------- .nv.info._Z15gpu_monte_carloPfS_S_i --------------------------
	.section	.nv.info._Z15gpu_monte_carloPfS_S_i,"",@"SHT_CUDA_INFO"
	.sectionflags	@""
	.align	4


	//----- nvinfo : EIATTR_CUDA_API_VERSION
	.align		4
        /*0000*/ 	.byte	0x04, 0x37
        /*0002*/ 	.short	(.L_9 - .L_8)
.L_8:
        /*0004*/ 	.word	0x00000082


	//----- nvinfo : EIATTR_KPARAM_INFO
	.align		4
.L_9:
        /*0008*/ 	.byte	0x04, 0x17
        /*000a*/ 	.short	(.L_11 - .L_10)
.L_10:
        /*000c*/ 	.word	0x00000000
        /*0010*/ 	.short	0x0003
        /*0012*/ 	.short	0x0018
        /*0014*/ 	.byte	0x00, 0xf0, 0x11, 0x00


	//----- nvinfo : EIATTR_KPARAM_INFO
	.align		4
.L_11:
        /*0018*/ 	.byte	0x04, 0x17
        /*001a*/ 	.short	(.L_13 - .L_12)
.L_12:
        /*001c*/ 	.word	0x00000000
        /*0020*/ 	.short	0x0002
        /*0022*/ 	.short	0x0010
        /*0024*/ 	.byte	0x00, 0xf5, 0x21, 0x00


	//----- nvinfo : EIATTR_KPARAM_INFO
	.align		4
.L_13:
        /*0028*/ 	.byte	0x04, 0x17
        /*002a*/ 	.short	(.L_15 - .L_14)
.L_14:
        /*002c*/ 	.word	0x00000000
        /*0030*/ 	.short	0x0001
        /*0032*/ 	.short	0x0008
        /*0034*/ 	.byte	0x00, 0xf5, 0x21, 0x00


	//----- nvinfo : EIATTR_KPARAM_INFO
	.align		4
.L_15:
        /*0038*/ 	.byte	0x04, 0x17
        /*003a*/ 	.short	(.L_17 - .L_16)
.L_16:
        /*003c*/ 	.word	0x00000000
        /*0040*/ 	.short	0x0000
        /*0042*/ 	.short	0x0000
        /*0044*/ 	.byte	0x00, 0xf5, 0x21, 0x00


	//----- nvinfo : EIATTR_SPARSE_MMA_MASK
	.align		4
.L_17:
        /*0048*/ 	.byte	0x03, 0x50
        /*004a*/ 	.short	0x0000


	//----- nvinfo : EIATTR_MAXREG_COUNT
	.align		4
        /*004c*/ 	.byte	0x03, 0x1b
        /*004e*/ 	.short	0x00ff


	//----- nvinfo : EIATTR_MERCURY_ISA_VERSION
	.align		4
        /*0050*/ 	.byte	0x03, 0x5f
        /*0052*/ 	.short	0x0101


	//----- nvinfo : EIATTR_VRC_CTA_INIT_COUNT
	.align		4
        /*0054*/ 	.byte	0x02, 0x4a
	.zero		1
	.zero		1


	//----- nvinfo : EIATTR_EXIT_INSTR_OFFSETS
	.align		4
        /*0058*/ 	.byte	0x04, 0x1c
        /*005a*/ 	.short	(.L_19 - .L_18)


	//   ....[0]....
.L_18:
        /*005c*/ 	.word	0x00000e00


	//----- nvinfo : EIATTR_CRS_STACK_SIZE
	.align		4
.L_19:
        /*0060*/ 	.byte	0x04, 0x1e
        /*0062*/ 	.short	(.L_21 - .L_20)
.L_20:
        /*0064*/ 	.word	0x00000000


	//----- nvinfo : EIATTR_CBANK_PARAM_SIZE
	.align		4
.L_21:
        /*0068*/ 	.byte	0x03, 0x19
        /*006a*/ 	.short	0x001c


	//----- nvinfo : EIATTR_PARAM_CBANK
	.align		4
        /*006c*/ 	.byte	0x04, 0x0a
        /*006e*/ 	.short	(.L_23 - .L_22)
	.align		4
.L_22:
        /*0070*/ 	.word	index@(.nv.constant0._Z15gpu_monte_carloPfS_S_i)
        /*0074*/ 	.short	0x0380
        /*0076*/ 	.short	0x001c


	//----- nvinfo : EIATTR_SW_WAR
	.align		4
.L_23:
        /*0078*/ 	.byte	0x04, 0x36
        /*007a*/ 	.short	(.L_25 - .L_24)
.L_24:
        /*007c*/ 	.word	0x00000008
.L_25:


//--------------------- .nv.callgraph             --------------------------
	.section	.nv.callgraph,"",@"SHT_CUDA_CALLGRAPH"
	.align	4
	.sectionentsize	8
	.align		4
        /*0000*/ 	.word	0x00000000
	.align		4
        /*0004*/ 	.word	0xffffffff
	.align		4
        /*0008*/ 	.word	0x00000000
	.align		4
        /*000c*/ 	.word	0xfffffffe
	.align		4
        /*0010*/ 	.word	0x00000000
	.align		4
        /*0014*/ 	.word	0xfffffffd
	.align		4
        /*0018*/ 	.word	0x00000000
	.align		4
        /*001c*/ 	.word	0xfffffffc


//--------------------- .text._Z15gpu_monte_carloPfS_S_i --------------------------
	.section	.text._Z15gpu_monte_carloPfS_S_i,"ax",@progbits
	.align	128
        .global         _Z15gpu_monte_carloPfS_S_i
        .type           _Z15gpu_monte_carloPfS_S_i,@function
        .size           _Z15gpu_monte_carloPfS_S_i,(.L_x_14 - _Z15gpu_monte_carloPfS_S_i)
        .other          _Z15gpu_monte_carloPfS_S_i,@"STO_CUDA_ENTRY STV_DEFAULT"
_Z15gpu_monte_carloPfS_S_i:
.text._Z15gpu_monte_carloPfS_S_i:
[----:B------:R-:W-:Y:S08]  /*0000*/  LDC R1, c[0x0][0x37c] ;  /* 0x0000df00ff017b82 */ /* 0x000ff00000000800 */
[----:B------:R-:W0:Y:S01]  /*0010*/  LDC R0, c[0x0][0x398] ;  /* 0x0000e600ff007b82 */ /* 0x000e220000000800 */
[----:B------:R-:W1:Y:S01]  /*0020*/  S2R R3, SR_TID.X ;  /* 0x0000000000037919 */ /* 0x000e620000002100 */
[----:B------:R-:W1:Y:S01]  /*0030*/  LDCU UR6, c[0x0][0x360] ;  /* 0x00006c00ff0677ac */ /* 0x000e620008000800 */
[----:B------:R-:W-:Y:S01]  /*0040*/  CS2R R10, SRZ ;  /* 0x00000000000a7805 */ /* 0x000fe2000001ff00 */
[----:B------:R-:W1:Y:S01]  /*0050*/  S2R R2, SR_CTAID.X ;  /* 0x0000000000027919 */ /* 0x000e620000002500 */
[----:B------:R-:W2:Y:S01]  /*0060*/  LDCU.64 UR4, c[0x0][0x358] ;  /* 0x00006b00ff0477ac */ /* 0x000ea20008000a00 */
[----:B0-----:R-:W-:Y:S01]  /*0070*/  ISETP.GE.AND P0, PT, R0, 0x1, PT ;  /* 0x000000010000780c */ /* 0x001fe20003f06270 */
[----:B-1----:R-:W-:-:S12]  /*0080*/  IMAD R3, R2, UR6, R3 ;  /* 0x0000000602037c24 */ /* 0x002fd8000f8e0203 */
[----:B--2---:R-:W-:Y:S05]  /*0090*/  @!P0 BRA `(.L_x_0) ;  /* 0x0000000800ec8947 */ /* 0x004fea0003800000 */
[C---:B------:R-:W-:Y:S01]  /*00a0*/  ISETP.GE.U32.AND P1, PT, R0.reuse, 0x8, PT ;  /* 0x000000080000780c */ /* 0x040fe20003f26070 */
[----:B------:R-:W-:Y:S01]  /*00b0*/  IMAD.MOV.U32 R4, RZ, RZ, RZ ;  /* 0x000000ffff047224 */ /* 0x000fe200078e00ff */
[----:B------:R-:W-:Y:S01]  /*00c0*/  LOP3.LUT R2, R0, 0x7, RZ, 0xc0, !PT ;  /* 0x0000000700027812 */ /* 0x000fe200078ec0ff */
[----:B------:R-:W-:-:S03]  /*00d0*/  IMAD.MOV.U32 R7, RZ, RZ, RZ ;  /* 0x000000ffff077224 */ /* 0x000fc600078e00ff */
[----:B------:R-:W-:-:S07]  /*00e0*/  ISETP.NE.AND P0, PT, R2, RZ, PT ;  /* 0x000000ff0200720c */ /* 0x000fce0003f05270 */
[----:B------:R-:W-:Y:S06]  /*00f0*/  @!P1 BRA `(.L_x_1) ;  /* 0x0000000400649947 */ /* 0x000fec0003800000 */
[----:B------:R-:W0:Y:S01]  /*0100*/  LDC.64 R12, c[0x0][0x388] ;  /* 0x0000e200ff0c7b82 */ /* 0x000e220000000a00 */
[----:B------:R-:W-:Y:S01]  /*0110*/  LOP3.LUT R4, R0, 0x7ffffff8, RZ, 0xc0, !PT ;  /* 0x7ffffff800047812 */ /* 0x000fe200078ec0ff */
[----:B------:R-:W-:Y:S02]  /*0120*/  HFMA2 R7, -RZ, RZ, 0, 0 ;  /* 0x00000000ff077431 */ /* 0x000fe400000001ff */
[----:B------:R-:W-:Y:S02]  /*0130*/  IMAD R5, R3, R0, 0x3 ;  /* 0x0000000303057424 */ /* 0x000fe400078e0200 */
[----:B------:R-:W-:Y:S02]  /*0140*/  IMAD.MOV R6, RZ, RZ, -R4 ;  /* 0x000000ffff067224 */ /* 0x000fe400078e0a04 */
[----:B------:R-:W1:Y:S05]  /*0150*/  LDC.64 R14, c[0x0][0x390] ;  /* 0x0000e400ff0e7b82 */ /* 0x000e6a0000000a00 */
.L_x_2:
[----:B------:R-:W-:-:S05]  /*0160*/  IADD3 R21, PT, PT, R5, -0x3, RZ ;  /* 0xfffffffd05157810 */ /* 0x000fca0007ffe0ff */
[----:B-1----:R-:W-:-:S04]  /*0170*/  IMAD.WIDE.U32 R22, R21, 0x4, R14 ;  /* 0x0000000415167825 */ /* 0x002fc800078e000e */
[----:B0-----:R-:W-:Y:S02]  /*0180*/  IMAD.WIDE.U32 R20, R21, 0x4, R12 ;  /* 0x0000000415147825 */ /* 0x001fe400078e000c */
[----:B------:R0:W2:Y:S04]  /*0190*/  LDG.E R22, desc[UR4][R22.64] ;  /* 0x0000000416167981 */ /* 0x0000a8000c1e1900 */
[----:B------:R1:W3:Y:S01]  /*01a0*/  LDG.E R27, desc[UR4][R20.64] ;  /* 0x00000004141b7981 */ /* 0x0002e2000c1e1900 */
[C---:B------:R-:W-:Y:S01]  /*01b0*/  VIADD R11, R5.reuse, 0xfffffffe ;  /* 0xfffffffe050b7836 */ /* 0x040fe20000000000 */
[----:B------:R-:W-:-:S03]  /*01c0*/  IADD3 R19, PT, PT, R5, -0x1, RZ ;  /* 0xffffffff05137810 */ /* 0x000fc60007ffe0ff */
[----:B------:R-:W-:-:S04]  /*01d0*/  IMAD.WIDE.U32 R8, R11, 0x4, R14 ;  /* 0x000000040b087825 */ /* 0x000fc800078e000e */
[----:B------:R-:W-:Y:S02]  /*01e0*/  IMAD.WIDE.U32 R10, R11, 0x4, R12 ;  /* 0x000000040b0a7825 */ /* 0x000fe400078e000c */
[----:B------:R-:W4:Y:S02]  /*01f0*/  LDG.E R9, desc[UR4][R8.64] ;  /* 0x0000000408097981 */ /* 0x000f24000c1e1900 */
[C---:B------:R-:W-:Y:S02]  /*0200*/  IMAD.WIDE.U32 R28, R19.reuse, 0x4, R14 ;  /* 0x00000004131c7825 */ /* 0x040fe400078e000e */
[----:B------:R-:W5:Y:S02]  /*0210*/  LDG.E R11, desc[UR4][R10.64] ;  /* 0x000000040a0b7981 */ /* 0x000f64000c1e1900 */
[----:B------:R-:W-:Y:S02]  /*0220*/  IMAD.WIDE.U32 R18, R19, 0x4, R12 ;  /* 0x0000000413127825 */ /* 0x000fe400078e000c */
[----:B------:R-:W5:Y:S02]  /*0230*/  LDG.E R8, desc[UR4][R28.64] ;  /* 0x000000041c087981 */ /* 0x000f64000c1e1900 */
[----:B------:R-:W-:-:S02]  /*0240*/  IMAD.WIDE.U32 R16, R5, 0x4, R14 ;  /* 0x0000000405107825 */ /* 0x000fc400078e000e */
[----:B------:R1:W5:Y:S02]  /*0250*/  LDG.E R10, desc[UR4][R18.64] ;  /* 0x00000004120a7981 */ /* 0x000364000c1e1900 */
[----:B0-----:R-:W-:Y:S02]  /*0260*/  VIADD R23, R5, 0x1 ;  /* 0x0000000105177836 */ /* 0x001fe40000000000 */
[----:B------:R0:W5:Y:S02]  /*0270*/  LDG.E R25, desc[UR4][R16.64] ;  /* 0x0000000410197981 */ /* 0x000164000c1e1900 */
[----:B-1----:R-:W-:-:S04]  /*0280*/  IMAD.WIDE.U32 R20, R23, 0x4, R12 ;  /* 0x0000000417147825 */ /* 0x002fc800078e000c */
[C---:B------:R-:W-:Y:S01]  /*0290*/  IMAD.WIDE.U32 R18, R5.reuse, 0x4, R12 ;  /* 0x0000000405127825 */ /* 0x040fe200078e000c */
[----:B------:R-:W5:Y:S01]  /*02a0*/  LDG.E R24, desc[UR4][R20.64] ;  /* 0x0000000414187981 */ /* 0x000f62000c1e1900 */
[----:B0-----:R-:W-:-:S03]  /*02b0*/  IADD3 R17, PT, PT, R5, 0x2, RZ ;  /* 0x0000000205117810 */ /* 0x001fc60007ffe0ff */
[----:B------:R0:W5:Y:S02]  /*02c0*/  LDG.E R26, desc[UR4][R18.64] ;  /* 0x00000004121a7981 */ /* 0x000164000c1e1900 */
[----:B------:R-:W-:-:S04]  /*02d0*/  IMAD.WIDE.U32 R28, R17, 0x4, R12 ;  /* 0x00000004111c7825 */ /* 0x000fc800078e000c */
[----:B0-----:R-:W-:Y:S02]  /*02e0*/  VIADD R19, R5, 0x3 ;  /* 0x0000000305137836 */ /* 0x001fe40000000000 */
[----:B------:R-:W5:Y:S01]  /*02f0*/  LDG.E R28, desc[UR4][R28.64] ;  /* 0x000000041c1c7981 */ /* 0x000f62000c1e1900 */
[----:B--2---:R-:W-:Y:S01]  /*0300*/  FMUL R16, R22, R22 ;  /* 0x0000001616107220 */ /* 0x004fe20000400000 */
[----:B------:R-:W-:-:S04]  /*0310*/  IMAD.WIDE.U32 R22, R23, 0x4, R14 ;  /* 0x0000000417167825 */ /* 0x000fc800078e000e */
[----:B---3--:R-:W-:Y:S01]  /*0320*/  FFMA R20, R27, R27, R16 ;  /* 0x0000001b1b147223 */ /* 0x008fe20000000010 */
[----:B------:R-:W-:Y:S01]  /*0330*/  IMAD.WIDE.U32 R16, R17, 0x4, R14 ;  /* 0x0000000411107825 */ /* 0x000fe200078e000e */
[----:B------:R-:W2:Y:S04]  /*0340*/  LDG.E R27, desc[UR4][R22.64] ;  /* 0x00000004161b7981 */ /* 0x000ea8000c1e1900 */
[----:B------:R0:W3:Y:S02]  /*0350*/  LDG.E R29, desc[UR4][R16.64] ;  /* 0x00000004101d7981 */ /* 0x0000e4000c1e1900 */
[----:B0-----:R-:W-:-:S04]  /*0360*/  IMAD.WIDE.U32 R16, R19, 0x4, R12 ;  /* 0x0000000413107825 */ /* 0x001fc800078e000c */
[----:B------:R-:W-:Y:S01]  /*0370*/  IMAD.WIDE.U32 R18, R19, 0x4, R14 ;  /* 0x0000000413127825 */ /* 0x000fe200078e000e */
[----:B------:R-:W-:Y:S01]  /*0380*/  IADD3 R23, PT, PT, R5, 0x4, RZ ;  /* 0x0000000405177810 */ /* 0x000fe20007ffe0ff */
[----:B------:R-:W3:Y:S04]  /*0390*/  LDG.E R16, desc[UR4][R16.64] ;  /* 0x0000000410107981 */ /* 0x000ee8000c1e1900 */
[----:B------:R-:W3:Y:S01]  /*03a0*/  LDG.E R18, desc[UR4][R18.64] ;  /* 0x0000000412127981 */ /* 0x000ee2000c1e1900 */
[----:B------:R-:W-:Y:S01]  /*03b0*/  FSETP.GTU.AND P1, PT, R20, 1, PT ;  /* 0x3f8000001400780b */ /* 0x000fe20003f2c000 */
[----:B------:R-:W-:-:S04]  /*03c0*/  IMAD.WIDE.U32 R20, R23, 0x4, R12 ;  /* 0x0000000417147825 */ /* 0x000fc800078e000c */
[----:B------:R-:W-:Y:S02]  /*03d0*/  IMAD.WIDE.U32 R22, R23, 0x4, R14 ;  /* 0x0000000417167825 */ /* 0x000fe400078e000e */
[----:B------:R-:W3:Y:S04]  /*03e0*/  LDG.E R20, desc[UR4][R20.64] ;  /* 0x0000000414147981 */ /* 0x000ee8000c1e1900 */
[----:B------:R-:W3:Y:S01]  /*03f0*/  LDG.E R22, desc[UR4][R22.64] ;  /* 0x0000000416167981 */ /* 0x000ee2000c1e1900 */
[----:B----4-:R-:W-:-:S04]  /*0400*/  FMUL R9, R9, R9 ;  /* 0x0000000909097220 */ /* 0x010fc80000400000 */
[----:B-----5:R-:W-:Y:S01]  /*0410*/  FFMA R9, R11, R11, R9 ;  /* 0x0000000b0b097223 */ /* 0x020fe20000000009 */
[----:B------:R-:W-:-:S04]  /*0420*/  FMUL R11, R8, R8 ;  /* 0x00000008080b7220 */ /* 0x000fc80000400000 */
[----:B------:R-:W-:Y:S01]  /*0430*/  FSETP.GTU.AND P2, PT, R9, 1, PT ;  /* 0x3f8000000900780b */ /* 0x000fe20003f4c000 */
[----:B------:R-:W-:Y:S01]  /*0440*/  FFMA R11, R10, R10, R11 ;  /* 0x0000000a0a0b7223 */ /* 0x000fe2000000000b */
[C---:B------:R-:W-:Y:S01]  /*0450*/  VIADD R8, R7.reuse, 0x1 ;  /* 0x0000000107087836 */ /* 0x040fe20000000000 */
[----:B------:R-:W-:Y:S01]  /*0460*/  @P1 IADD3 R8, PT, PT, R7, RZ, RZ ;  /* 0x000000ff07081210 */ /* 0x000fe20007ffe0ff */
[----:B------:R-:W-:Y:S02]  /*0470*/  FMUL R25, R25, R25 ;  /* 0x0000001919197220 */ /* 0x000fe40000400000 */
[----:B------:R-:W-:Y:S02]  /*0480*/  FSETP.GTU.AND P1, PT, R11, 1, PT ;  /* 0x3f8000000b00780b */ /* 0x000fe40003f2c000 */
[----:B------:R-:W-:Y:S01]  /*0490*/  FFMA R25, R26, R26, R25 ;  /* 0x0000001a1a197223 */ /* 0x000fe20000000019 */
[----:B------:R-:W-:-:S04]  /*04a0*/  VIADD R7, R8, 0x1 ;  /* 0x0000000108077836 */ /* 0x000fc80000000000 */
[----:B------:R-:W-:Y:S02]  /*04b0*/  @P2 IADD3 R7, PT, PT, R8, RZ, RZ ;  /* 0x000000ff08072210 */ /* 0x000fe40007ffe0ff */
[----:B------:R-:W-:-:S03]  /*04c0*/  FSETP.GTU.AND P2, PT, R25, 1, PT ;  /* 0x3f8000001900780b */ /* 0x000fc60003f4c000 */
[C---:B------:R-:W-:Y:S01]  /*04d0*/  VIADD R8, R7.reuse, 0x1 ;  /* 0x0000000107087836 */ /* 0x040fe20000000000 */
[----:B------:R-:W-:-:S05]  /*04e0*/  @P1 IADD3 R8, PT, PT, R7, RZ, RZ ;  /* 0x000000ff07081210 */ /* 0x000fca0007ffe0ff */
[----:B------:R-:W-:-:S04]  /*04f0*/  VIADD R9, R8, 0x1 ;  /* 0x0000000108097836 */ /* 0x000fc80000000000 */
[----:B------:R-:W-:-:S05]  /*0500*/  @P2 IADD3 R9, PT, PT, R8, RZ, RZ ;  /* 0x000000ff08092210 */ /* 0x000fca0007ffe0ff */
[----:B------:R-:W-:Y:S01]  /*0510*/  VIADD R8, R9, 0x1 ;  /* 0x0000000109087836 */ /* 0x000fe20000000000 */
[----:B------:R-:W-:Y:S01]  /*0520*/  IADD3 R6, PT, PT, R6, 0x8, RZ ;  /* 0x0000000806067810 */ /* 0x000fe20007ffe0ff */
[----:B------:R-:W-:Y:S02]  /*0530*/  VIADD R5, R5, 0x8 ;  /* 0x0000000805057836 */ /* 0x000fe40000000000 */
[----:B--2---:R-:W-:-:S04]  /*0540*/  FMUL R27, R27, R27 ;  /* 0x0000001b1b1b7220 */ /* 0x004fc80000400000 */
[----:B------:R-:W-:Y:S01]  /*0550*/  FFMA R27, R24, R24, R27 ;  /* 0x00000018181b7223 */ /* 0x000fe2000000001b */
[----:B---3--:R-:W-:-:S04]  /*0560*/  FMUL R29, R29, R29 ;  /* 0x0000001d1d1d7220 */ /* 0x008fc80000400000 */
[----:B------:R-:W-:Y:S01]  /*0570*/  FSETP.GTU.AND P1, PT, R27, 1, PT ;  /* 0x3f8000001b00780b */ /* 0x000fe20003f2c000 */
[----:B------:R-:W-:-:S05]  /*0580*/  FFMA R29, R28, R28, R29 ;  /* 0x0000001c1c1d7223 */ /* 0x000fca000000001d */
[----:B------:R-:W-:Y:S01]  /*0590*/  FSETP.GTU.AND P2, PT, R29, 1, PT ;  /* 0x3f8000001d00780b */ /* 0x000fe20003f4c000 */
[----:B------:R-:W-:-:S04]  /*05a0*/  FMUL R7, R18, R18 ;  /* 0x0000001212077220 */ /* 0x000fc80000400000 */
[----:B------:R-:W-:Y:S02]  /*05b0*/  FFMA R7, R16, R16, R7 ;  /* 0x0000001010077223 */ /* 0x000fe40000000007 */
[----:B------:R-:W-:-:S03]  /*05c0*/  @P1 IADD3 R8, PT, PT, R9, RZ, RZ ;  /* 0x000000ff09081210 */ /* 0x000fc60007ffe0ff */
[----:B------:R-:W-:Y:S02]  /*05d0*/  FSETP.GTU.AND P1, PT, R7, 1, PT ;  /* 0x3f8000000700780b */ /* 0x000fe40003f2c000 */
[C---:B------:R-:W-:Y:S01]  /*05e0*/  VIADD R7, R8.reuse, 0x1 ;  /* 0x0000000108077836 */ /* 0x040fe20000000000 */
[----:B------:R-:W-:Y:S01]  /*05f0*/  @P2 IADD3 R7, PT, PT, R8, RZ, RZ ;  /* 0x000000ff08072210 */ /* 0x000fe20007ffe0ff */
[----:B------:R-:W-:-:S04]  /*0600*/  FMUL R9, R22, R22 ;  /* 0x0000001616097220 */ /* 0x000fc80000400000 */
[----:B------:R-:W-:Y:S01]  /*0610*/  FFMA R9, R20, R20, R9 ;  /* 0x0000001414097223 */ /* 0x000fe20000000009 */
[----:B------:R-:W-:-:S04]  /*0620*/  VIADD R8, R7, 0x1 ;  /* 0x0000000107087836 */ /* 0x000fc80000000000 */
[----:B------:R-:W-:Y:S01]  /*0630*/  @P1 IMAD.MOV R8, RZ, RZ, R7 ;  /* 0x000000ffff081224 */ /* 0x000fe200078e0207 */
[----:B------:R-:W-:Y:S02]  /*0640*/  ISETP.NE.AND P1, PT, R6, RZ, PT ;  /* 0x000000ff0600720c */ /* 0x000fe40003f25270 */
[----:B------:R-:W-:Y:S02]  /*0650*/  FSETP.GTU.AND P2, PT, R9, 1, PT ;  /* 0x3f8000000900780b */ /* 0x000fe40003f4c000 */
[----:B------:R-:W-:-:S11]  /*0660*/  IADD3 R7, PT, PT, R8, 0x1, RZ ;  /* 0x0000000108077810 */ /* 0x000fd60007ffe0ff */
[----:B------:R-:W-:Y:S01]  /*0670*/  @P2 IADD3 R7, PT, PT, R8, RZ, RZ ;  /* 0x000000ff08072210 */ /* 0x000fe20007ffe0ff */
[----:B------:R-:W-:Y:S06]  /*0680*/  @P1 BRA `(.L_x_2) ;  /* 0xfffffff800b41947 */ /* 0x000fec000383ffff */
.L_x_1:
[----:B------:R-:W-:Y:S05]  /*0690*/  @!P0 BRA `(.L_x_3) ;  /* 0x0000000400648947 */ /* 0x000fea0003800000 */
[----:B------:R-:W-:Y:S02]  /*06a0*/  ISETP.GE.U32.AND P1, PT, R2, 0x4, PT ;  /* 0x000000040200780c */ /* 0x000fe40003f26070 */
[----:B------:R-:W-:-:S04]  /*06b0*/  LOP3.LUT R6, R0, 0x3, RZ, 0xc0, !PT ;  /* 0x0000000300067812 */ /* 0x000fc800078ec0ff */
[----:B------:R-:W-:-:S07]  /*06c0*/  ISETP.NE.AND P0, PT, R6, RZ, PT ;  /* 0x000000ff0600720c */ /* 0x000fce0003f05270 */
[----:B------:R-:W-:Y:S06]  /*06d0*/  @!P1 BRA `(.L_x_4) ;  /* 0x0000000000ac9947 */ /* 0x000fec0003800000 */
[----:B------:R-:W0:Y:S01]  /*06e0*/  LDC.64 R10, c[0x0][0x390] ;  /* 0x0000e400ff0a7b82 */ /* 0x000e220000000a00 */
[----:B------:R-:W-:-:S04]  /*06f0*/  IMAD R19, R3, R0, R4 ;  /* 0x0000000003137224 */ /* 0x000fc800078e0204 */
[----:B------:R-:W-:-:S03]  /*0700*/  VIADD R17, R19, 0x1 ;  /* 0x0000000113117836 */ /* 0x000fc60000000000 */
[----:B------:R-:W1:Y:S01]  /*0710*/  LDC.64 R8, c[0x0][0x388] ;  /* 0x0000e200ff087b82 */ /* 0x000e620000000a00 */
[C---:B------:R-:W-:Y:S01]  /*0720*/  IADD3 R25, PT, PT, R19.reuse, 0x2, RZ ;  /* 0x0000000213197810 */ /* 0x040fe20007ffe0ff */
[----:B0-----:R-:W-:-:S04]  /*0730*/  IMAD.WIDE.U32 R22, R19, 0x4, R10 ;  /* 0x0000000413167825 */ /* 0x001fc800078e000a */
[----:B------:R-:W-:Y:S01]  /*0740*/  IMAD.WIDE.U32 R14, R17, 0x4, R10 ;  /* 0x00000004110e7825 */ /* 0x000fe200078e000a */
[----:B------:R-:W2:Y:S03]  /*0750*/  LDG.E R2, desc[UR4][R22.64] ;  /* 0x0000000416027981 */ /* 0x000ea6000c1e1900 */
[--C-:B-1----:R-:W-:Y:S02]  /*0760*/  IMAD.WIDE.U32 R20, R19, 0x4, R8.reuse ;  /* 0x0000000413147825 */ /* 0x102fe400078e0008 */
[----:B------:R-:W3:Y:S02]  /*0770*/  LDG.E R14, desc[UR4][R14.64] ;  /* 0x000000040e0e7981 */ /* 0x000ee4000c1e1900 */
[----:B------:R-:W-:Y:S02]  /*0780*/  IMAD.WIDE.U32 R16, R17, 0x4, R8 ;  /* 0x0000000411107825 */ /* 0x000fe400078e0008 */
[----:B------:R-:W4:Y:S02]  /*0790*/  LDG.E R5, desc[UR4][R20.64] ;  /* 0x0000000414057981 */ /* 0x000f24000c1e1900 */
[----:B------:R-:W-:-:S02]  /*07a0*/  IMAD.WIDE.U32 R12, R25, 0x4, R10 ;  /* 0x00000004190c7825 */ /* 0x000fc400078e000a */
[----:B------:R-:W5:Y:S02]  /*07b0*/  LDG.E R16, desc[UR4][R16.64] ;  /* 0x0000000410107981 */ /* 0x000f64000c1e1900 */
[----:B------:R-:W-:Y:S02]  /*07c0*/  VIADD R27, R19, 0x3 ;  /* 0x00000003131b7836 */ /* 0x000fe40000000000 */
[----:B------:R-:W-:Y:S01]  /*07d0*/  IMAD.WIDE.U32 R18, R25, 0x4, R8 ;  /* 0x0000000419127825 */ /* 0x000fe200078e0008 */
[----:B------:R-:W5:Y:S03]  /*07e0*/  LDG.E R12, desc[UR4][R12.64] ;  /* 0x000000040c0c7981 */ /* 0x000f66000c1e1900 */
[C---:B------:R-:W-:Y:S02]  /*07f0*/  IMAD.WIDE.U32 R10, R27.reuse, 0x4, R10 ;  /* 0x000000041b0a7825 */ /* 0x040fe400078e000a */
[----:B------:R-:W5:Y:S02]  /*0800*/  LDG.E R18, desc[UR4][R18.64] ;  /* 0x0000000412127981 */ /* 0x000f64000c1e1900 */
[----:B------:R-:W-:-:S02]  /*0810*/  IMAD.WIDE.U32 R8, R27, 0x4, R8 ;  /* 0x000000041b087825 */ /* 0x000fc400078e0008 */
[----:B------:R-:W5:Y:S04]  /*0820*/  LDG.E R10, desc[UR4][R10.64] ;  /* 0x000000040a0a7981 */ /* 0x000f68000c1e1900 */
[----:B------:R-:W5:Y:S01]  /*0830*/  LDG.E R8, desc[UR4][R8.64] ;  /* 0x0000000408087981 */ /* 0x000f62000c1e1900 */
[----:B------:R-:W-:Y:S02]  /*0840*/  VIADD R4, R4, 0x4 ;  /* 0x0000000404047836 */ /* 0x000fe40000000000 */
[----:B--2---:R-:W-:-:S04]  /*0850*/  FMUL R2, R2, R2 ;  /* 0x0000000202027220 */ /* 0x004fc80000400000 */
[----:B----4-:R-:W-:Y:S01]  /*0860*/  FFMA R2, R5, R5, R2 ;  /* 0x0000000505027223 */ /* 0x010fe20000000002 */
[----:B---3--:R-:W-:-:S04]  /*0870*/  FMUL R5, R14, R14 ;  /* 0x0000000e0e057220 */ /* 0x008fc80000400000 */
[----:B------:R-:W-:Y:S01]  /*0880*/  FSETP.GTU.AND P1, PT, R2, 1, PT ;  /* 0x3f8000000200780b */ /* 0x000fe20003f2c000 */
[----:B-----5:R-:W-:Y:S01]  /*0890*/  FFMA R5, R16, R16, R5 ;  /* 0x0000001010057223 */ /* 0x020fe20000000005 */
[----:B------:R-:W-:-:S04]  /*08a0*/  FMUL R13, R12, R12 ;  /* 0x0000000c0c0d7220 */ /* 0x000fc80000400000 */
[----:B------:R-:W-:Y:S01]  /*08b0*/  FSETP.GTU.AND P2, PT, R5, 1, PT ;  /* 0x3f8000000500780b */ /* 0x000fe20003f4c000 */
[----:B------:R-:W-:Y:S01]  /*08c0*/  FFMA R13, R18, R18, R13 ;  /* 0x00000012120d7223 */ /* 0x000fe2000000000d */
[----:B------:R-:W-:Y:S01]  /*08d0*/  IADD3 R2, PT, PT, R7, 0x1, RZ ;  /* 0x0000000107027810 */ /* 0x000fe20007ffe0ff */
[----:B------:R-:W-:-:S04]  /*08e0*/  FMUL R5, R10, R10 ;  /* 0x0000000a0a057220 */ /* 0x000fc80000400000 */
[----:B------:R-:W-:Y:S01]  /*08f0*/  @P1 IMAD.MOV R2, RZ, RZ, R7 ;  /* 0x000000ffff021224 */ /* 0x000fe200078e0207 */
[----:B------:R-:W-:Y:S01]  /*0900*/  FSETP.GTU.AND P1, PT, R13, 1, PT ;  /* 0x3f8000000d00780b */ /* 0x000fe20003f2c000 */
[----:B------:R-:W-:-:S03]  /*0910*/  FFMA R5, R8, R8, R5 ;  /* 0x0000000808057223 */ /* 0x000fc60000000005 */
[----:B------:R-:W-:Y:S01]  /*0920*/  IADD3 R7, PT, PT, R2, 0x1, RZ ;  /* 0x0000000102077810 */ /* 0x000fe20007ffe0ff */
[----:B------:R-:W-:Y:S01]  /*0930*/  @P2 IMAD.MOV R7, RZ, RZ, R2 ;  /* 0x000000ffff072224 */ /* 0x000fe200078e0202 */
[----:B------:R-:W-:-:S04]  /*0940*/  FSETP.GTU.AND P2, PT, R5, 1, PT ;  /* 0x3f8000000500780b */ /* 0x000fc80003f4c000 */
[----:B------:R-:W-:-:S03]  /*0950*/  IADD3 R2, PT, PT, R7, 0x1, RZ ;  /* 0x0000000107027810 */ /* 0x000fc60007ffe0ff */
[----:B------:R-:W-:-:S05]  /*0960*/  @P1 IMAD.MOV R2, RZ, RZ, R7 ;  /* 0x000000ffff021224 */ /* 0x000fca00078e0207 */
[C---:B------:R-:W-:Y:S02]  /*0970*/  IADD3 R7, PT, PT, R2.reuse, 0x1, RZ ;  /* 0x0000000102077810 */ /* 0x040fe40007ffe0ff */
[----:B------:R-:W-:-:S07]  /*0980*/  @P2 IADD3 R7, PT, PT, R2, RZ, RZ ;  /* 0x000000ff02072210 */ /* 0x000fce0007ffe0ff */
.L_x_4:
[----:B------:R-:W-:Y:S05]  /*0990*/  @!P0 BRA `(.L_x_3) ;  /* 0x0000000000a48947 */ /* 0x000fea0003800000 */
[----:B------:R-:W-:Y:S02]  /*09a0*/  ISETP.NE.AND P0, PT, R6, 0x1, PT ;  /* 0x000000010600780c */ /* 0x000fe40003f05270 */
[----:B------:R-:W-:-:S04]  /*09b0*/  LOP3.LUT R2, R0, 0x1, RZ, 0xc0, !PT ;  /* 0x0000000100027812 */ /* 0x000fc800078ec0ff */
[----:B------:R-:W-:-:S07]  /*09c0*/  ISETP.NE.U32.AND P1, PT, R2, 0x1, PT ;  /* 0x000000010200780c */ /* 0x000fce0003f25070 */
[----:B------:R-:W-:Y:S06]  /*09d0*/  @!P0 BRA `(.L_x_5) ;  /* 0x00000000005c8947 */ /* 0x000fec0003800000 */
[----:B------:R-:W0:Y:S01]  /*09e0*/  LDC.64 R12, c[0x0][0x390] ;  /* 0x0000e400ff0c7b82 */ /* 0x000e220000000a00 */
[----:B------:R-:W-:-:S04]  /*09f0*/  IMAD R11, R3, R0, R4 ;  /* 0x00000000030b7224 */ /* 0x000fc800078e0204 */
[----:B------:R-:W-:-:S03]  /*0a00*/  VIADD R5, R11, 0x1 ;  /* 0x000000010b057836 */ /* 0x000fc60000000000 */
[----:B------:R-:W1:Y:S01]  /*0a10*/  LDC.64 R8, c[0x0][0x388] ;  /* 0x0000e200ff087b82 */ /* 0x000e620000000a00 */
[----:B0-----:R-:W-:-:S04]  /*0a20*/  IMAD.WIDE.U32 R14, R11, 0x4, R12 ;  /* 0x000000040b0e7825 */ /* 0x001fc800078e000c */
[----:B------:R-:W-:Y:S02]  /*0a30*/  IMAD.WIDE.U32 R12, R5, 0x4, R12 ;  /* 0x00000004050c7825 */ /* 0x000fe400078e000c */
[----:B------:R-:W2:Y:S02]  /*0a40*/  LDG.E R14, desc[UR4][R14.64] ;  /* 0x000000040e0e7981 */ /* 0x000ea4000c1e1900 */
[--C-:B-1----:R-:W-:Y:S02]  /*0a50*/  IMAD.WIDE.U32 R10, R11, 0x4, R8.reuse ;  /* 0x000000040b0a7825 */ /* 0x102fe400078e0008 */
[----:B------:R-:W3:Y:S02]  /*0a60*/  LDG.E R12, desc[UR4][R12.64] ;  /* 0x000000040c0c7981 */ /* 0x000ee4000c1e1900 */
[----:B------:R-:W-:Y:S02]  /*0a70*/  IMAD.WIDE.U32 R8, R5, 0x4, R8 ;  /* 0x0000000405087825 */ /* 0x000fe400078e0008 */
[----:B------:R-:W4:Y:S04]  /*0a80*/  LDG.E R10, desc[UR4][R10.64] ;  /* 0x000000040a0a7981 */ /* 0x000f28000c1e1900 */
[----:B------:R-:W5:Y:S01]  /*0a90*/  LDG.E R8, desc[UR4][R8.64] ;  /* 0x0000000408087981 */ /* 0x000f62000c1e1900 */
[----:B------:R-:W-:Y:S01]  /*0aa0*/  IADD3 R2, PT, PT, R7, 0x1, RZ ;  /* 0x0000000107027810 */ /* 0x000fe20007ffe0ff */
[----:B------:R-:W-:-:S02]  /*0ab0*/  VIADD R4, R4, 0x2 ;  /* 0x0000000204047836 */ /* 0x000fc40000000000 */
[----:B--2---:R-:W-:Y:S01]  /*0ac0*/  FMUL R5, R14, R14 ;  /* 0x0000000e0e057220 */ /* 0x004fe20000400000 */
[----:B---3--:R-:W-:-:S03]  /*0ad0*/  FMUL R17, R12, R12 ;  /* 0x0000000c0c117220 */ /* 0x008fc60000400000 */
[----:B----4-:R-:W-:Y:S01]  /*0ae0*/  FFMA R5, R10, R10, R5 ;  /* 0x0000000a0a057223 */ /* 0x010fe20000000005 */
[----:B-----5:R-:W-:-:S04]  /*0af0*/  FFMA R17, R8, R8, R17 ;  /* 0x0000000808117223 */ /* 0x020fc80000000011 */
[----:B------:R-:W-:Y:S02]  /*0b00*/  FSETP.GTU.AND P0, PT, R5, 1, PT ;  /* 0x3f8000000500780b */ /* 0x000fe40003f0c000 */
[----:B------:R-:W-:-:S11]  /*0b10*/  FSETP.GTU.AND P2, PT, R17, 1, PT ;  /* 0x3f8000001100780b */ /* 0x000fd60003f4c000 */
[----:B------:R-:W-:-:S05]  /*0b20*/  @P0 IMAD.MOV R2, RZ, RZ, R7 ;  /* 0x000000ffff020224 */ /* 0x000fca00078e0207 */
[C---:B------:R-:W-:Y:S02]  /*0b30*/  IADD3 R7, PT, PT, R2.reuse, 0x1, RZ ;  /* 0x0000000102077810 */ /* 0x040fe40007ffe0ff */
[----:B------:R-:W-:-:S07]  /*0b40*/  @P2 IADD3 R7, PT, PT, R2, RZ, RZ ;  /* 0x000000ff02072210 */ /* 0x000fce0007ffe0ff */
.L_x_5:
[----:B------:R-:W-:Y:S05]  /*0b50*/  @P1 BRA `(.L_x_3) ;  /* 0x0000000000341947 */ /* 0x000fea0003800000 */
[----:B------:R-:W0:Y:S01]  /*0b60*/  LDC.64 R8, c[0x0][0x390] ;  /* 0x0000e400ff087b82 */ /* 0x000e220000000a00 */
[----:B------:R-:W-:-:S07]  /*0b70*/  IMAD R5, R3, R0, R4 ;  /* 0x0000000003057224 */ /* 0x000fce00078e0204 */
[----:B------:R-:W1:Y:S01]  /*0b80*/  LDC.64 R10, c[0x0][0x388] ;  /* 0x0000e200ff0a7b82 */ /* 0x000e620000000a00 */
[----:B0-----:R-:W-:-:S06]  /*0b90*/  IMAD.WIDE.U32 R8, R5, 0x4, R8 ;  /* 0x0000000405087825 */ /* 0x001fcc00078e0008 */
[----:B------:R-:W2:Y:S01]  /*0ba0*/  LDG.E R8, desc[UR4][R8.64] ;  /* 0x0000000408087981 */ /* 0x000ea2000c1e1900 */
[----:B-1----:R-:W-:-:S06]  /*0bb0*/  IMAD.WIDE.U32 R4, R5, 0x4, R10 ;  /* 0x0000000405047825 */ /* 0x002fcc00078e000a */
[----:B------:R-:W3:Y:S01]  /*0bc0*/  LDG.E R4, desc[UR4][R4.64] ;  /* 0x0000000404047981 */ /* 0x000ee2000c1e1900 */
[----:B------:R-:W-:Y:S02]  /*0bd0*/  VIADD R2, R7, 0x1 ;  /* 0x0000000107027836 */ /* 0x000fe40000000000 */
[----:B--2---:R-:W-:-:S04]  /*0be0*/  FMUL R11, R8, R8 ;  /* 0x00000008080b7220 */ /* 0x004fc80000400000 */
[----:B---3--:R-:W-:-:S05]  /*0bf0*/  FFMA R11, R4, R4, R11 ;  /* 0x00000004040b7223 */ /* 0x008fca000000000b */
[----:B------:R-:W-:-:S13]  /*0c00*/  FSETP.GTU.AND P0, PT, R11, 1, PT ;  /* 0x3f8000000b00780b */ /* 0x000fda0003f0c000 */
[----:B------:R-:W-:-:S05]  /*0c10*/  @P0 IADD3 R2, PT, PT, R7, RZ, RZ ;  /* 0x000000ff07020210 */ /* 0x000fca0007ffe0ff */
[----:B------:R-:W-:-:S07]  /*0c20*/  IMAD.MOV.U32 R7, RZ, RZ, R2 ;  /* 0x000000ffff077224 */ /* 0x000fce00078e0002 */
.L_x_3:
[----:B------:R-:W0:Y:S02]  /*0c30*/  I2F.F64.U32 R10, R7 ;  /* 0x00000007000a7312 */ /* 0x000e240000201800 */
[----:B0-----:R-:W-:-:S11]  /*0c40*/  DMUL R10, R10, 4 ;  /* 0x401000000a0a7828 */ /* 0x001fd60000000000 */
.L_x_0:
[----:B------:R-:W0:Y:S01]  /*0c50*/  I2F.F64 R8, R0 ;  /* 0x0000000000087312 */ /* 0x000e220000201c00 */
[----:B------:R-:W-:Y:S01]  /*0c60*/  MOV R4, 0x1 ;  /* 0x0000000100047802 */ /* 0x000fe20000000f00 */
[----:B------:R-:W-:Y:S01]  /*0c70*/  BSSY.RECONVERGENT B0, `(.L_x_6) ;  /* 0x0000014000007945 */ /* 0x000fe20003800200 */
[----:B------:R-:W-:-:S05]  /*0c80*/  FSETP.GEU.AND P1, PT, |R11|, 6.5827683646048100446e-37, PT ;  /* 0x036000000b00780b */ /* 0x000fca0003f2e200 */
[----:B0-----:R-:W0:Y:S02]  /*0c90*/  MUFU.RCP64H R5, R9 ;  /* 0x0000000900057308 */ /* 0x001e240000001800 */
[----:B0-----:R-:W-:-:S08]  /*0ca0*/  DFMA R6, -R8, R4, 1 ;  /* 0x3ff000000806742b */ /* 0x001fd00000000104 */
[----:B------:R-:W-:-:S08]  /*0cb0*/  DFMA R6, R6, R6, R6 ;  /* 0x000000060606722b */ /* 0x000fd00000000006 */
[----:B------:R-:W-:-:S08]  /*0cc0*/  DFMA R6, R4, R6, R4 ;  /* 0x000000060406722b */ /* 0x000fd00000000004 */
[----:B------:R-:W-:-:S08]  /*0cd0*/  DFMA R4, -R8, R6, 1 ;  /* 0x3ff000000804742b */ /* 0x000fd00000000106 */
[----:B------:R-:W-:-:S08]  /*0ce0*/  DFMA R4, R6, R4, R6 ;  /* 0x000000040604722b */ /* 0x000fd00000000006 */
[----:B------:R-:W-:-:S08]  /*0cf0*/  DMUL R6, R4, R10 ;  /* 0x0000000a04067228 */ /* 0x000fd00000000000 */
[----:B------:R-:W-:-:S08]  /*0d00*/  DFMA R12, -R8, R6, R10 ;  /* 0x00000006080c722b */ /* 0x000fd0000000010a */
[----:B------:R-:W-:-:S10]  /*0d10*/  DFMA R4, R4, R12, R6 ;  /* 0x0000000c0404722b */ /* 0x000fd40000000006 */
[----:B------:R-:W-:-:S05]  /*0d20*/  FFMA R0, RZ, R9, R5 ;  /* 0x00000009ff007223 */ /* 0x000fca0000000005 */
[----:B------:R-:W-:-:S13]  /*0d30*/  FSETP.GT.AND P0, PT, |R0|, 1.469367938527859385e-39, PT ;  /* 0x001000000000780b */ /* 0x000fda0003f04200 */
[----:B------:R-:W-:Y:S05]  /*0d40*/  @P0 BRA P1, `(.L_x_7) ;  /* 0x0000000000180947 */ /* 0x000fea0000800000 */
[----:B------:R-:W-:Y:S01]  /*0d50*/  IMAD.MOV.U32 R6, RZ, RZ, R10 ;  /* 0x000000ffff067224 */ /* 0x000fe200078e000a */
[----:B------:R-:W-:Y:S02]  /*0d60*/  MOV R7, R11 ;  /* 0x0000000b00077202 */ /* 0x000fe40000000f00 */
[----:B------:R-:W-:-:S07]  /*0d70*/  MOV R0, 0xd90 ;  /* 0x00000d9000007802 */ /* 0x000fce0000000f00 */
[----:B------:R-:W-:Y:S05]  /*0d80*/  CALL.REL.NOINC `($__internal_0_$__cuda_sm20_div_rn_f64_full) ;  /* 0x0000000000207944 */ /* 0x000fea0003c00000 */
[----:B------:R-:W-:Y:S01]  /*0d90*/  IMAD.MOV.U32 R4, RZ, RZ, R12 ;  /* 0x000000ffff047224 */ /* 0x000fe200078e000c */
[----:B------:R-:W-:-:S07]  /*0da0*/  MOV R5, R13 ;  /* 0x0000000d00057202 */ /* 0x000fce0000000f00 */
.L_x_7:
[----:B------:R-:W-:Y:S05]  /*0db0*/  BSYNC.RECONVERGENT B0 ;  /* 0x0000000000007941 */ /* 0x000fea0003800200 */
.L_x_6:
[----:B------:R-:W0:Y:S01]  /*0dc0*/  LDC.64 R6, c[0x0][0x380] ;  /* 0x0000e000ff067b82 */ /* 0x000e220000000a00 */
[----:B------:R-:W1:Y:S01]  /*0dd0*/  F2F.F32.F64 R5, R4 ;  /* 0x0000000400057310 */ /* 0x000e620000301000 */
[----:B0-----:R-:W-:-:S05]  /*0de0*/  IMAD.WIDE.U32 R2, R3, 0x4, R6 ;  /* 0x0000000403027825 */ /* 0x001fca00078e0006 */
[----:B-1----:R-:W-:Y:S01]  /*0df0*/  STG.E desc[UR4][R2.64], R5 ;  /* 0x0000000502007986 */ /* 0x002fe2000c101904 */
[----:B------:R-:W-:Y:S05]  /*0e00*/  EXIT ;  /* 0x000000000000794d */ /* 0x000fea0003800000 */
        .weak           $__internal_0_$__cuda_sm20_div_rn_f64_full
        .type           $__internal_0_$__cuda_sm20_div_rn_f64_full,@function
        .size           $__internal_0_$__cuda_sm20_div_rn_f64_full,(.L_x_14 - $__internal_0_$__cuda_sm20_div_rn_f64_full)
$__internal_0_$__cuda_sm20_div_rn_f64_full:
[C---:B------:R-:W-:Y:S01]  /*0e10*/  FSETP.GEU.AND P0, PT, |R9|.reuse, 1.469367938527859385e-39, PT ;  /* 0x001000000900780b */ /* 0x040fe20003f0e200 */
[----:B------:R-:W-:Y:S01]  /*0e20*/  IMAD.MOV.U32 R12, RZ, RZ, 0x1ca00000 ;  /* 0x1ca00000ff0c7424 */ /* 0x000fe200078e00ff */
[----:B------:R-:W-:Y:S01]  /*0e30*/  LOP3.LUT R4, R9, 0x800fffff, RZ, 0xc0, !PT ;  /* 0x800fffff09047812 */ /* 0x000fe200078ec0ff */
[----:B------:R-:W-:Y:S01]  /*0e40*/  BSSY.RECONVERGENT B1, `(.L_x_8) ;  /* 0x0000055000017945 */ /* 0x000fe20003800200 */
[C---:B------:R-:W-:Y:S02]  /*0e50*/  FSETP.GEU.AND P2, PT, |R7|.reuse, 1.469367938527859385e-39, PT ;  /* 0x001000000700780b */ /* 0x040fe40003f4e200 */
[----:B------:R-:W-:Y:S01]  /*0e60*/  LOP3.LUT R5, R4, 0x3ff00000, RZ, 0xfc, !PT ;  /* 0x3ff0000004057812 */ /* 0x000fe200078efcff */
[----:B------:R-:W-:Y:S01]  /*0e70*/  IMAD.MOV.U32 R4, RZ, RZ, R8 ;  /* 0x000000ffff047224 */ /* 0x000fe200078e0008 */
[----:B------:R-:W-:Y:S02]  /*0e80*/  MOV R14, 0x1 ;  /* 0x00000001000e7802 */ /* 0x000fe40000000f00 */
[----:B------:R-:W-:-:S02]  /*0e90*/  LOP3.LUT R2, R7, 0x7ff00000, RZ, 0xc0, !PT ;  /* 0x7ff0000007027812 */ /* 0x000fc400078ec0ff */
[C---:B------:R-:W-:Y:S01]  /*0ea0*/  LOP3.LUT R13, R9.reuse, 0x7ff00000, RZ, 0xc0, !PT ;  /* 0x7ff00000090d7812 */ /* 0x040fe200078ec0ff */
[----:B------:R-:W-:Y:S01]  /*0eb0*/  @!P0 DMUL R4, R8, 8.98846567431157953865e+307 ;  /* 0x7fe0000008048828 */ /* 0x000fe20000000000 */
[----:B------:R-:W-:Y:S02]  /*0ec0*/  MOV R21, R2 ;  /* 0x0000000200157202 */ /* 0x000fe40000000f00 */
[C---:B------:R-:W-:Y:S01]  /*0ed0*/  ISETP.GE.U32.AND P1, PT, R2.reuse, R13, PT ;  /* 0x0000000d0200720c */ /* 0x040fe20003f26070 */
[----:B------:R-:W-:Y:S01]  /*0ee0*/  @!P2 IMAD.MOV.U32 R16, RZ, RZ, RZ ;  /* 0x000000ffff10a224 */ /* 0x000fe200078e00ff */
[----:B------:R-:W-:Y:S01]  /*0ef0*/  @!P2 LOP3.LUT R17, R9, 0x7ff00000, RZ, 0xc0, !PT ;  /* 0x7ff000000911a812 */ /* 0x000fe200078ec0ff */
[----:B------:R-:W0:Y:S01]  /*0f00*/  MUFU.RCP64H R15, R5 ;  /* 0x00000005000f7308 */ /* 0x000e220000001800 */
[----:B------:R-:W-:Y:S02]  /*0f10*/  IMAD.MOV.U32 R20, RZ, RZ, R13 ;  /* 0x000000ffff147224 */ /* 0x000fe400078e000d */
[----:B------:R-:W-:-:S02]  /*0f20*/  @!P2 ISETP.GE.U32.AND P3, PT, R2, R17, PT ;  /* 0x000000110200a20c */ /* 0x000fc40003f66070 */
[----:B------:R-:W-:Y:S02]  /*0f30*/  @!P0 LOP3.LUT R20, R5, 0x7ff00000, RZ, 0xc0, !PT ;  /* 0x7ff0000005148812 */ /* 0x000fe400078ec0ff */
[----:B------:R-:W-:-:S03]  /*0f40*/  @!P2 SEL R17, R12, 0x63400000, !P3 ;  /* 0x634000000c11a807 */ /* 0x000fc60005800000 */
[----:B------:R-:W-:Y:S01]  /*0f50*/  VIADD R22, R20, 0xffffffff ;  /* 0xffffffff14167836 */ /* 0x000fe20000000000 */
[----:B------:R-:W-:-:S04]  /*0f60*/  @!P2 LOP3.LUT R17, R17, 0x80000000, R7, 0xf8, !PT ;  /* 0x800000001111a812 */ /* 0x000fc800078ef807 */
[----:B------:R-:W-:Y:S01]  /*0f70*/  @!P2 LOP3.LUT R17, R17, 0x100000, RZ, 0xfc, !PT ;  /* 0x001000001111a812 */ /* 0x000fe200078efcff */
[----:B0-----:R-:W-:-:S08]  /*0f80*/  DFMA R10, R14, -R4, 1 ;  /* 0x3ff000000e0a742b */ /* 0x001fd00000000804 */
[----:B------:R-:W-:-:S08]  /*0f90*/  DFMA R10, R10, R10, R10 ;  /* 0x0000000a0a0a722b */ /* 0x000fd0000000000a */
[----:B------:R-:W-:Y:S01]  /*0fa0*/  DFMA R14, R14, R10, R14 ;  /* 0x0000000a0e0e722b */ /* 0x000fe2000000000e */
[----:B------:R-:W-:Y:S02]  /*0fb0*/  SEL R11, R12, 0x63400000, !P1 ;  /* 0x634000000c0b7807 */ /* 0x000fe40004800000 */
[----:B------:R-:W-:Y:S02]  /*0fc0*/  MOV R10, R6 ;  /* 0x00000006000a7202 */ /* 0x000fe40000000f00 */
[----:B------:R-:W-:-:S03]  /*0fd0*/  LOP3.LUT R11, R11, 0x800fffff, R7, 0xf8, !PT ;  /* 0x800fffff0b0b7812 */ /* 0x000fc600078ef807 */
[----:B------:R-:W-:-:S03]  /*0fe0*/  DFMA R18, R14, -R4, 1 ;  /* 0x3ff000000e12742b */ /* 0x000fc60000000804 */
[----:B------:R-:W-:-:S05]  /*0ff0*/  @!P2 DFMA R10, R10, 2, -R16 ;  /* 0x400000000a0aa82b */ /* 0x000fca0000000810 */
[----:B------:R-:W-:-:S05]  /*1000*/  DFMA R14, R14, R18, R14 ;  /* 0x000000120e0e722b */ /* 0x000fca000000000e */
[----:B------:R-:W-:-:S03]  /*1010*/  @!P2 LOP3.LUT R21, R11, 0x7ff00000, RZ, 0xc0, !PT ;  /* 0x7ff000000b15a812 */ /* 0x000fc600078ec0ff */
[----:B------:R-:W-:Y:S01]  /*1020*/  DMUL R16, R14, R10 ;  /* 0x0000000a0e107228 */ /* 0x000fe20000000000 */
[----:B------:R-:W-:-:S04]  /*1030*/  IADD3 R13, PT, PT, R21, -0x1, RZ ;  /* 0xffffffff150d7810 */ /* 0x000fc80007ffe0ff */
[----:B------:R-:W-:-:S03]  /*1040*/  ISETP.GT.U32.AND P0, PT, R13, 0x7feffffe, PT ;  /* 0x7feffffe0d00780c */ /* 0x000fc60003f04070 */
[----:B------:R-:W-:Y:S01]  /*1050*/  DFMA R18, R16, -R4, R10 ;  /* 0x800000041012722b */ /* 0x000fe2000000000a */
[----:B------:R-:W-:-:S07]  /*1060*/  ISETP.GT.U32.OR P0, PT, R22, 0x7feffffe, P0 ;  /* 0x7feffffe1600780c */ /* 0x000fce0000704470 */
[----:B------:R-:W-:-:S06]  /*1070*/  DFMA R14, R14, R18, R16 ;  /* 0x000000120e0e722b */ /* 0x000fcc0000000010 */
[----:B------:R-:W-:Y:S05]  /*1080*/  @P0 BRA `(.L_x_9) ;  /* 0x00000000006c0947 */ /* 0x000fea0003800000 */
[----:B------:R-:W-:-:S04]  /*1090*/  LOP3.LUT R7, R9, 0x7ff00000, RZ, 0xc0, !PT ;  /* 0x7ff0000009077812 */ /* 0x000fc800078ec0ff */
[CC--:B------:R-:W-:Y:S02]  /*10a0*/  VIADDMNMX R6, R2.reuse, -R7.reuse, 0xb9600000, !PT ;  /* 0xb960000002067446 */ /* 0x0c0fe40007800907 */
[----:B------:R-:W-:Y:S02]  /*10b0*/  ISETP.GE.U32.AND P0, PT, R2, R7, PT ;  /* 0x000000070200720c */ /* 0x000fe40003f06070 */
[----:B------:R-:W-:Y:S02]  /*10c0*/  VIMNMX R6, PT, PT, R6, 0x46a00000, PT ;  /* 0x46a0000006067848 */ /* 0x000fe40003fe0100 */
[----:B------:R-:W-:-:S04]  /*10d0*/  SEL R7, R12, 0x63400000, !P0 ;  /* 0x634000000c077807 */ /* 0x000fc80004000000 */
[----:B------:R-:W-:Y:S02]  /*10e0*/  IADD3 R2, PT, PT, -R7, R6, RZ ;  /* 0x0000000607027210 */ /* 0x000fe40007ffe1ff */
[----:B------:R-:W-:-:S03]  /*10f0*/  MOV R6, RZ ;  /* 0x000000ff00067202 */ /* 0x000fc60000000f00 */
[----:B------:R-:W-:-:S06]  /*1100*/  VIADD R7, R2, 0x7fe00000 ;  /* 0x7fe0000002077836 */ /* 0x000fcc0000000000 */
[----:B------:R-:W-:-:S10]  /*1110*/  DMUL R12, R14, R6 ;  /* 0x000000060e0c7228 */ /* 0x000fd40000000000 */
[----:B------:R-:W-:-:S13]  /*1120*/  FSETP.GTU.AND P0, PT, |R13|, 1.469367938527859385e-39, PT ;  /* 0x001000000d00780b */ /* 0x000fda0003f0c200 */
[----:B------:R-:W-:Y:S05]  /*1130*/  @P0 BRA `(.L_x_10) ;  /* 0x0000000000940947 */ /* 0x000fea0003800000 */
[----:B------:R-:W-:Y:S01]  /*1140*/  DFMA R4, R14, -R4, R10 ;  /* 0x800000040e04722b */ /* 0x000fe2000000000a */
[----:B------:R-:W-:-:S09]  /*1150*/  IMAD.MOV.U32 R6, RZ, RZ, RZ ;  /* 0x000000ffff067224 */ /* 0x000fd200078e00ff */
[C---:B------:R-:W-:Y:S02]  /*1160*/  FSETP.NEU.AND P0, PT, R5.reuse, RZ, PT ;  /* 0x000000ff0500720b */ /* 0x040fe40003f0d000 */
[----:B------:R-:W-:-:S04]  /*1170*/  LOP3.LUT R9, R5, 0x80000000, R9, 0x48, !PT ;  /* 0x8000000005097812 */ /* 0x000fc800078e4809 */
[----:B------:R-:W-:-:S07]  /*1180*/  LOP3.LUT R7, R9, R7, RZ, 0xfc, !PT ;  /* 0x0000000709077212 */ /* 0x000fce00078efcff */
[----:B------:R-:W-:Y:S05]  /*1190*/  @!P0 BRA `(.L_x_10) ;  /* 0x00000000007c8947 */ /* 0x000fea0003800000 */
[----:B------:R-:W-:Y:S01]  /*11a0*/  IADD3 R5, PT, PT, -R2, RZ, RZ ;  /* 0x000000ff02057210 */ /* 0x000fe20007ffe1ff */
[----:B------:R-:W-:Y:S01]  /*11b0*/  IMAD.MOV.U32 R4, RZ, RZ, RZ ;  /* 0x000000ffff047224 */ /* 0x000fe200078e00ff */
[----:B------:R-:W-:-:S05]  /*11c0*/  DMUL.RP R6, R14, R6 ;  /* 0x000000060e067228 */ /* 0x000fca0000008000 */
[----:B------:R-:W-:-:S05]  /*11d0*/  DFMA R4, R12, -R4, R14 ;  /* 0x800000040c04722b */ /* 0x000fca000000000e */
[----:B------:R-:W-:Y:S02]  /*11e0*/  LOP3.LUT R9, R7, R9, RZ, 0x3c, !PT ;  /* 0x0000000907097212 */ /* 0x000fe400078e3cff */
[----:B------:R-:W-:-:S04]  /*11f0*/  IADD3 R4, PT, PT, -R2, -0x43300000, RZ ;  /* 0xbcd0000002047810 */ /* 0x000fc80007ffe1ff */
[----:B------:R-:W-:-:S04]  /*1200*/  FSETP.NEU.AND P0, PT, |R5|, R4, PT ;  /* 0x000000040500720b */ /* 0x000fc80003f0d200 */
[----:B------:R-:W-:Y:S02]  /*1210*/  FSEL R12, R6, R12, !P0 ;  /* 0x0000000c060c7208 */ /* 0x000fe40004000000 */
[----:B------:R-:W-:Y:S01]  /*1220*/  FSEL R13, R9, R13, !P0 ;  /* 0x0000000d090d7208 */ /* 0x000fe20004000000 */
[----:B------:R-:W-:Y:S06]  /*1230*/  BRA `(.L_x_10) ;  /* 0x0000000000547947 */ /* 0x000fec0003800000 */
.L_x_9:
[----:B------:R-:W-:-:S14]  /*1240*/  DSETP.NAN.AND P0, PT, R6, R6, PT ;  /* 0x000000060600722a */ /* 0x000fdc0003f08000 */
[----:B------:R-:W-:Y:S05]  /*1250*/  @P0 BRA `(.L_x_11) ;  /* 0x0000000000440947 */ /* 0x000fea0003800000 */
[----:B------:R-:W-:-:S14]  /*1260*/  DSETP.NAN.AND P0, PT, R8, R8, PT ;  /* 0x000000080800722a */ /* 0x000fdc0003f08000 */
[----:B------:R-:W-:Y:S05]  /*1270*/  @P0 BRA `(.L_x_12) ;  /* 0x0000000000300947 */ /* 0x000fea0003800000 */
[----:B------:R-:W-:Y:S01]  /*1280*/  ISETP.NE.AND P0, PT, R21, R20, PT ;  /* 0x000000141500720c */ /* 0x000fe20003f05270 */
[----:B------:R-:W-:Y:S01]  /*1290*/  IMAD.MOV.U32 R13, RZ, RZ, -0x80000 ;  /* 0xfff80000ff0d7424 */ /* 0x000fe200078e00ff */
[----:B------:R-:W-:-:S11]  /*12a0*/  MOV R12, 0x0 ;  /* 0x00000000000c7802 */ /* 0x000fd60000000f00 */
[----:B------:R-:W-:Y:S05]  /*12b0*/  @!P0 BRA `(.L_x_10) ;  /* 0x0000000000348947 */ /* 0x000fea0003800000 */
[----:B------:R-:W-:Y:S02]  /*12c0*/  ISETP.NE.AND P0, PT, R21, 0x7ff00000, PT ;  /* 0x7ff000001500780c */ /* 0x000fe40003f05270 */
[----:B------:R-:W-:Y:S02]  /*12d0*/  LOP3.LUT R13, R7, 0x80000000, R9, 0x48, !PT ;  /* 0x80000000070d7812 */ /* 0x000fe400078e4809 */
[----:B------:R-:W-:-:S13]  /*12e0*/  ISETP.EQ.OR P0, PT, R20, RZ, !P0 ;  /* 0x000000ff1400720c */ /* 0x000fda0004702670 */
[----:B------:R-:W-:Y:S02]  /*12f0*/  @P0 LOP3.LUT R2, R13, 0x7ff00000, RZ, 0xfc, !PT ;  /* 0x7ff000000d020812 */ /* 0x000fe400078efcff */
[----:B------:R-:W-:Y:S01]  /*1300*/  @!P0 MOV R12, RZ ;  /* 0x000000ff000c8202 */ /* 0x000fe20000000f00 */
[----:B------:R-:W-:Y:S01]  /*1310*/  @P0 IMAD.MOV.U32 R12, RZ, RZ, RZ ;  /* 0x000000ffff0c0224 */ /* 0x000fe200078e00ff */
[----:B------:R-:W-:Y:S01]  /*1320*/  @P0 MOV R13, R2 ;  /* 0x00000002000d0202 */ /* 0x000fe20000000f00 */
[----:B------:R-:W-:Y:S06]  /*1330*/  BRA `(.L_x_10) ;  /* 0x0000000000147947 */ /* 0x000fec0003800000 */
.L_x_12:
[----:B------:R-:W-:Y:S01]  /*1340*/  LOP3.LUT R13, R9, 0x80000, RZ, 0xfc, !PT ;  /* 0x00080000090d7812 */ /* 0x000fe200078efcff */
[----:B------:R-:W-:Y:S01]  /*1350*/  IMAD.MOV.U32 R12, RZ, RZ, R8 ;  /* 0x000000ffff0c7224 */ /* 0x000fe200078e0008 */
[----:B------:R-:W-:Y:S06]  /*1360*/  BRA `(.L_x_10) ;  /* 0x0000000000087947 */ /* 0x000fec0003800000 */
.L_x_11:
[----:B------:R-:W-:Y:S02]  /*1370*/  LOP3.LUT R13, R7, 0x80000, RZ, 0xfc, !PT ;  /* 0x00080000070d7812 */ /* 0x000fe400078efcff */
[----:B------:R-:W-:-:S07]  /*1380*/  MOV R12, R6 ;  /* 0x00000006000c7202 */ /* 0x000fce0000000f00 */
.L_x_10:
[----:B------:R-:W-:Y:S05]  /*1390*/  BSYNC.RECONVERGENT B1 ;  /* 0x0000000000017941 */ /* 0x000fea0003800200 */
.L_x_8:
[----:B------:R-:W-:Y:S02]  /*13a0*/  HFMA2 R5, -RZ, RZ, 0, 0 ;  /* 0x00000000ff057431 */ /* 0x000fe400000001ff */
[----:B------:R-:W-:-:S04]  /*13b0*/  IMAD.MOV.U32 R4, RZ, RZ, R0 ;  /* 0x000000ffff047224 */ /* 0x000fc800078e0000 */
[----:B------:R-:W-:Y:S05]  /*13c0*/  RET.REL.NODEC R4 `(_Z15gpu_monte_carloPfS_S_i) ;  /* 0xffffffec040c7950 */ /* 0x000fea0003c3ffff */
.L_x_13:
[----:B------:R-:W-:-:S00]  /*13d0*/  BRA `(.L_x_13) ;  /* 0xfffffffc00fc7947 */ /* 0x000fc0000383ffff */
[----:B------:R-:W-:-:S00]  /*13e0*/  NOP ;  /* 0x0000000000007918 */ /* 0x000fc00000000000 */
        /* <DEDUP_REMOVED lines=9> */
.L_x_14:


//--------------------- .nv.shared.reserved.0     --------------------------
	.section	.nv.shared.reserved.0,"aw",@nobits
	.weak		__nv_reservedSMEM_offset_0_alias
	.size		__nv_reservedSMEM_offset_0_alias, 0, 64
	.other		__nv_reservedSMEM_offset_0_alias,@"STO_CUDA_RESERVED_SHARED STV_DEFAULT"
__nv_reservedSMEM_offset_0_alias:
	.zero		0
	.zero		64


//--------------------- .nv.constant0._Z15gpu_monte_carloPfS_S_i --------------------------
	.section	.nv.constant0._Z15gpu_monte_carloPfS_S_i,"a",@progbits
	.sectionflags	@""
	.align	4
.nv.constant0._Z15gpu_monte_carloPfS_S_i:
	.zero		924


//--------------------- SYMBOLS --------------------------

	.type		.nv.reservedSmem.offset0,@object
	.size		.nv.reservedSmem.offset0,0x4
